//
// Generated by NVIDIA NVVM Compiler
//
// Compiler Build ID: CL-36424714
// Cuda compilation tools, release 13.0, V13.0.88
// Based on NVVM 20.0.0
//

.version 9.0
.target sm_100
.address_size 64

	// .globl	_Z32cuda_applied_field_energy_kerneljPKdS0_S0_Pd

.visible .entry _Z32cuda_applied_field_energy_kerneljPKdS0_S0_Pd(
	.param .u32 _Z32cuda_applied_field_energy_kerneljPKdS0_S0_Pd_param_0,
	.param .u64 .ptr .align 1 _Z32cuda_applied_field_energy_kerneljPKdS0_S0_Pd_param_1,
	.param .u64 .ptr .align 1 _Z32cuda_applied_field_energy_kerneljPKdS0_S0_Pd_param_2,
	.param .u64 .ptr .align 1 _Z32cuda_applied_field_energy_kerneljPKdS0_S0_Pd_param_3,
	.param .u64 .ptr .align 1 _Z32cuda_applied_field_energy_kerneljPKdS0_S0_Pd_param_4
)
{
	.reg .pred 	%p<2>;
	.reg .b32 	%r<9>;
	.reg .b64 	%rd<18>;
	.reg .b64 	%fd<13>;

	ld.param.u32 	%r2, [_Z32cuda_applied_field_energy_kerneljPKdS0_S0_Pd_param_0];
	ld.param.u64 	%rd1, [_Z32cuda_applied_field_energy_kerneljPKdS0_S0_Pd_param_1];
	ld.param.u64 	%rd2, [_Z32cuda_applied_field_energy_kerneljPKdS0_S0_Pd_param_2];
	ld.param.u64 	%rd3, [_Z32cuda_applied_field_energy_kerneljPKdS0_S0_Pd_param_3];
	ld.param.u64 	%rd4, [_Z32cuda_applied_field_energy_kerneljPKdS0_S0_Pd_param_4];
	mov.u32 	%r3, %ctaid.x;
	mov.u32 	%r4, %ntid.x;
	mov.u32 	%r5, %tid.x;
	mad.lo.s32 	%r1, %r3, %r4, %r5;
	setp.ge.u32 	%p1, %r1, %r2;
	@%p1 bra 	$L__BB0_2;
	cvta.to.global.u64 	%rd5, %rd2;
	cvta.to.global.u64 	%rd6, %rd1;
	cvta.to.global.u64 	%rd7, %rd3;
	cvta.to.global.u64 	%rd8, %rd4;
	mul.wide.u32 	%rd9, %r1, 8;
	add.s64 	%rd10, %rd5, %rd9;
	ld.global.f64 	%fd1, [%rd10];
	neg.f64 	%fd2, %fd1;
	mul.lo.s32 	%r6, %r1, 3;
	mul.wide.u32 	%rd11, %r6, 8;
	add.s64 	%rd12, %rd6, %rd11;
	ld.global.f64 	%fd3, [%rd12];
	ld.global.f64 	%fd4, [%rd7];
	add.s32 	%r7, %r6, 1;
	mul.wide.u32 	%rd13, %r7, 8;
	add.s64 	%rd14, %rd6, %rd13;
	ld.global.f64 	%fd5, [%rd14];
	ld.global.f64 	%fd6, [%rd7+8];
	mul.f64 	%fd7, %fd5, %fd6;
	fma.rn.f64 	%fd8, %fd3, %fd4, %fd7;
	add.s32 	%r8, %r6, 2;
	mul.wide.u32 	%rd15, %r8, 8;
	add.s64 	%rd16, %rd6, %rd15;
	ld.global.f64 	%fd9, [%rd16];
	ld.global.f64 	%fd10, [%rd7+16];
	fma.rn.f64 	%fd11, %fd9, %fd10, %fd8;
	mul.f64 	%fd12, %fd11, %fd2;
	add.s64 	%rd17, %rd8, %rd9;
	st.global.f64 	[%rd17], %fd12;
$L__BB0_2:
	ret;

}
	// .globl	_Z25cuda_applied_field_kerneljPKdS0_Pd
.visible .entry _Z25cuda_applied_field_kerneljPKdS0_Pd(
	.param .u32 _Z25cuda_applied_field_kerneljPKdS0_Pd_param_0,
	.param .u64 .ptr .align 1 _Z25cuda_applied_field_kerneljPKdS0_Pd_param_1,
	.param .u64 .ptr .align 1 _Z25cuda_applied_field_kerneljPKdS0_Pd_param_2,
	.param .u64 .ptr .align 1 _Z25cuda_applied_field_kerneljPKdS0_Pd_param_3
)
{
	.reg .pred 	%p<4>;
	.reg .b32 	%r<12>;
	.reg .b64 	%rd<13>;
	.reg .b64 	%fd<5>;

	ld.param.u32 	%r3, [_Z25cuda_applied_field_kerneljPKdS0_Pd_param_0];
	ld.param.u64 	%rd1, [_Z25cuda_applied_field_kerneljPKdS0_Pd_param_1];
	ld.param.u64 	%rd2, [_Z25cuda_applied_field_kerneljPKdS0_Pd_param_2];
	ld.param.u64 	%rd3, [_Z25cuda_applied_field_kerneljPKdS0_Pd_param_3];
	mov.u32 	%r4, %ctaid.x;
	mov.u32 	%r5, %ntid.x;
	mov.u32 	%r6, %tid.x;
	mad.lo.s32 	%r1, %r4, %r5, %r6;
	mov.u32 	%r7, %ctaid.y;
	mov.u32 	%r8, %ntid.y;
	mov.u32 	%r9, %tid.y;
	mad.lo.s32 	%r10, %r7, %r8, %r9;
	setp.ge.u32 	%p1, %r1, %r3;
	setp.gt.u32 	%p2, %r10, 2;
	or.pred  	%p3, %p1, %p2;
	@%p3 bra 	$L__BB1_2;
	cvta.to.global.u64 	%rd4, %rd1;
	cvta.to.global.u64 	%rd5, %rd2;
	cvta.to.global.u64 	%rd6, %rd3;
	mul.wide.u32 	%rd7, %r1, 8;
	add.s64 	%rd8, %rd4, %rd7;
	ld.global.f64 	%fd1, [%rd8];
	mul.wide.u32 	%rd9, %r10, 8;
	add.s64 	%rd10, %rd5, %rd9;
	ld.global.f64 	%fd2, [%rd10];
	mad.lo.s32 	%r11, %r1, 3, %r10;
	mul.wide.u32 	%rd11, %r11, 8;
	add.s64 	%rd12, %rd6, %rd11;
	ld.global.f64 	%fd3, [%rd12];
	fma.rn.f64 	%fd4, %fd1, %fd2, %fd3;
	st.global.f64 	[%rd12], %fd4;
$L__BB1_2:
	ret;

}


// ===== COMPILED SASS (sm_100) =====

	.target	sm_100

	.elftype	@"ET_EXEC"


//--------------------- .note.nv.tkinfo           --------------------------
	.section	.note.nv.tkinfo,"",@"SHT_NOTE"
	.sectionflags	@"SHF_NOTE_NV_TKINFO"
	.tkinfo
        /*0018*/ 	.word	0x00000002
        /*0030*/ 	.string	""
        /*0030*/ 	.string	"ptxas"
        /*0030*/ 	.string	"Cuda compilation tools, release 13.0, V13.0.88"
        /*0030*/ 	.string	"Build cuda_13.0.r13.0/compiler.36424714_0"
        /*0030*/ 	.string	"-arch sm_100 -m 64 "



//--------------------- .note.nv.cuinfo           --------------------------
	.section	.note.nv.cuinfo,"",@"SHT_NOTE"
	.sectionflags	@"SHF_NOTE_NV_CUINFO"
        /*0018*/ 	.short	0x0002
        /*001a*/ 	.short	0x0064
        /*001c*/ 	.short	0x0082
	.zero		2


//--------------------- .nv.info                  --------------------------
	.section	.nv.info,"",@"SHT_CUDA_INFO"
	.align	4


	//----- nvinfo : EIATTR_REGCOUNT
	.align		4
        /*0000*/ 	.byte	0x04, 0x2f
        /*0002*/ 	.short	(.L_1 - .L_0)
	.align		4
.L_0:
        /*0004*/ 	.word	index@(_Z32cuda_applied_field_energy_kerneljPKdS0_S0_Pd)
        /*0008*/ 	.word	0x00000014


	//----- nvinfo : EIATTR_FRAME_SIZE
	.align		4
.L_1:
        /*000c*/ 	.byte	0x04, 0x11
        /*000e*/ 	.short	(.L_3 - .L_2)
	.align		4
.L_2:
        /*0010*/ 	.word	index@(_Z32cuda_applied_field_energy_kerneljPKdS0_S0_Pd)
        /*0014*/ 	.word	0x00000000


	//----- nvinfo : EIATTR_REGCOUNT
	.align		4
.L_3:
        /*0018*/ 	.byte	0x04, 0x2f
        /*001a*/ 	.short	(.L_5 - .L_4)
	.align		4
.L_4:
        /*001c*/ 	.word	index@(_Z25cuda_applied_field_kerneljPKdS0_Pd)
        /*0020*/ 	.word	0x0000000e


	//----- nvinfo : EIATTR_FRAME_SIZE
	.align		4
.L_5:
        /*0024*/ 	.byte	0x04, 0x11
        /*0026*/ 	.short	(.L_7 - .L_6)
	.align		4
.L_6:
        /*0028*/ 	.word	index@(_Z25cuda_applied_field_kerneljPKdS0_Pd)
        /*002c*/ 	.word	0x00000000


	//----- nvinfo : EIATTR_MIN_STACK_SIZE
	.align		4
.L_7:
        /*0030*/ 	.byte	0x04, 0x12
        /*0032*/ 	.short	(.L_9 - .L_8)
	.align		4
.L_8:
        /*0034*/ 	.word	index@(_Z25cuda_applied_field_kerneljPKdS0_Pd)
        /*0038*/ 	.word	0x00000000


	//----- nvinfo : EIATTR_MIN_STACK_SIZE
	.align		4
.L_9:
        /*003c*/ 	.byte	0x04, 0x12
        /*003e*/ 	.short	(.L_11 - .L_10)
	.align		4
.L_10:
        /*0040*/ 	.word	index@(_Z32cuda_applied_field_energy_kerneljPKdS0_S0_Pd)
        /*0044*/ 	.word	0x00000000
.L_11:


//--------------------- .nv.compat                --------------------------
	.section	.nv.compat,"",@"SHT_CUDA_COMPAT_INFO"
	.align	4
        /*0000*/ 	.byte	0x02, 0x09, 0x00, 0x00, 0x02, 0x02, 0x01, 0x00, 0x02, 0x05, 0x05, 0x00, 0x03, 0x07, 0x01, 0x01
        /*0010*/ 	.byte	0x02, 0x03, 0x00, 0x00, 0x02, 0x06, 0x01, 0x00, 0x04, 0x0b, 0x08, 0x00, 0x01, 0x00, 0x00, 0x00
        /*0020*/ 	.byte	0x00, 0x00, 0x00, 0x00


//--------------------- .nv.info._Z25cuda_applied_field_kerneljPKdS0_Pd --------------------------
	.section	.nv.info._Z25cuda_applied_field_kerneljPKdS0_Pd,"",@"SHT_CUDA_INFO"
	.sectionflags	@""
	.align	4


	//----- nvinfo : EIATTR_CUDA_API_VERSION
	.align		4
        /*0000*/ 	.byte	0x04, 0x37
        /*0002*/ 	.short	(.L_13 - .L_12)
.L_12:
        /*0004*/ 	.word	0x00000082


	//----- nvinfo : EIATTR_KPARAM_INFO
	.align		4
.L_13:
        /*0008*/ 	.byte	0x04, 0x17
        /*000a*/ 	.short	(.L_15 - .L_14)
.L_14:
        /*000c*/ 	.word	0x00000000
        /*0010*/ 	.short	0x0003
        /*0012*/ 	.short	0x0018
        /*0014*/ 	.byte	0x00, 0xf5, 0x21, 0x00


	//----- nvinfo : EIATTR_KPARAM_INFO
	.align		4
.L_15:
        /*0018*/ 	.byte	0x04, 0x17
        /*001a*/ 	.short	(.L_17 - .L_16)
.L_16:
        /*001c*/ 	.word	0x00000000
        /*0020*/ 	.short	0x0002
        /*0022*/ 	.short	0x0010
        /*0024*/ 	.byte	0x00, 0xf5, 0x21, 0x00


	//----- nvinfo : EIATTR_KPARAM_INFO
	.align		4
.L_17:
        /*0028*/ 	.byte	0x04, 0x17
        /*002a*/ 	.short	(.L_19 - .L_18)
.L_18:
        /*002c*/ 	.word	0x00000000
        /*0030*/ 	.short	0x0001
        /*0032*/ 	.short	0x0008
        /*0034*/ 	.byte	0x00, 0xf5, 0x21, 0x00


	//----- nvinfo : EIATTR_KPARAM_INFO
	.align		4
.L_19:
        /*0038*/ 	.byte	0x04, 0x17
        /*003a*/ 	.short	(.L_21 - .L_20)
.L_20:
        /*003c*/ 	.word	0x00000000
        /*0040*/ 	.short	0x0000
        /*0042*/ 	.short	0x0000
        /*0044*/ 	.byte	0x00, 0xf0, 0x11, 0x00


	//----- nvinfo : EIATTR_SPARSE_MMA_MASK
	.align		4
.L_21:
        /*0048*/ 	.byte	0x03, 0x50
        /*004a*/ 	.short	0x0000


	//----- nvinfo : EIATTR_MAXREG_COUNT
	.align		4
        /*004c*/ 	.byte	0x03, 0x1b
        /*004e*/ 	.short	0x00ff


	//----- nvinfo : EIATTR_MERCURY_ISA_VERSION
	.align		4
        /*0050*/ 	.byte	0x03, 0x5f
        /*0052*/ 	.short	0x0101


	//----- nvinfo : EIATTR_VRC_CTA_INIT_COUNT
	.align		4
        /*0054*/ 	.byte	0x02, 0x4a
	.zero		1
	.zero		1


	//----- nvinfo : EIATTR_EXIT_INSTR_OFFSETS
	.align		4
        /*0058*/ 	.byte	0x04, 0x1c
        /*005a*/ 	.short	(.L_23 - .L_22)


	//   ....[0]....
.L_22:
        /*005c*/ 	.word	0x000000c0


	//   ....[1]....
        /*0060*/ 	.word	0x000001a0


	//----- nvinfo : EIATTR_CBANK_PARAM_SIZE
	.align		4
.L_23:
        /*0064*/ 	.byte	0x03, 0x19
        /*0066*/ 	.short	0x0020


	//----- nvinfo : EIATTR_PARAM_CBANK
	.align		4
        /*0068*/ 	.byte	0x04, 0x0a
        /*006a*/ 	.short	(.L_25 - .L_24)
	.align		4
.L_24:
        /*006c*/ 	.word	index@(.nv.constant0._Z25cuda_applied_field_kerneljPKdS0_Pd)
        /*0070*/ 	.short	0x0380
        /*0072*/ 	.short	0x0020


	//----- nvinfo : EIATTR_SW_WAR
	.align		4
.L_25:
        /*0074*/ 	.byte	0x04, 0x36
        /*0076*/ 	.short	(.L_27 - .L_26)
.L_26:
        /*0078*/ 	.word	0x00000008
.L_27:


//--------------------- .nv.info._Z32cuda_applied_field_energy_kerneljPKdS0_S0_Pd --------------------------
	.section	.nv.info._Z32cuda_applied_field_energy_kerneljPKdS0_S0_Pd,"",@"SHT_CUDA_INFO"
	.sectionflags	@""
	.align	4


	//----- nvinfo : EIATTR_CUDA_API_VERSION
	.align		4
        /*0000*/ 	.byte	0x04, 0x37
        /*0002*/ 	.short	(.L_29 - .L_28)
.L_28:
        /*0004*/ 	.word	0x00000082


	//----- nvinfo : EIATTR_KPARAM_INFO
	.align		4
.L_29:
        /*0008*/ 	.byte	0x04, 0x17
        /*000a*/ 	.short	(.L_31 - .L_30)
.L_30:
        /*000c*/ 	.word	0x00000000
        /*0010*/ 	.short	0x0004
        /*0012*/ 	.short	0x0020
        /*0014*/ 	.byte	0x00, 0xf5, 0x21, 0x00


	//----- nvinfo : EIATTR_KPARAM_INFO
	.align		4
.L_31:
        /*0018*/ 	.byte	0x04, 0x17
        /*001a*/ 	.short	(.L_33 - .L_32)
.L_32:
        /*001c*/ 	.word	0x00000000
        /*0020*/ 	.short	0x0003
        /*0022*/ 	.short	0x0018
        /*0024*/ 	.byte	0x00, 0xf5, 0x21, 0x00


	//----- nvinfo : EIATTR_KPARAM_INFO
	.align		4
.L_33:
        /*0028*/ 	.byte	0x04, 0x17
        /*002a*/ 	.short	(.L_35 - .L_34)
.L_34:
        /*002c*/ 	.word	0x00000000
        /*0030*/ 	.short	0x0002
        /*0032*/ 	.short	0x0010
        /*0034*/ 	.byte	0x00, 0xf5, 0x21, 0x00


	//----- nvinfo : EIATTR_KPARAM_INFO
	.align		4
.L_35:
        /*0038*/ 	.byte	0x04, 0x17
        /*003a*/ 	.short	(.L_37 - .L_36)
.L_36:
        /*003c*/ 	.word	0x00000000
        /*0040*/ 	.short	0x0001
        /*0042*/ 	.short	0x0008
        /*0044*/ 	.byte	0x00, 0xf5, 0x21, 0x00


	//----- nvinfo : EIATTR_KPARAM_INFO
	.align		4
.L_37:
        /*0048*/ 	.byte	0x04, 0x17
        /*004a*/ 	.short	(.L_39 - .L_38)
.L_38:
        /*004c*/ 	.word	0x00000000
        /*0050*/ 	.short	0x0000
        /*0052*/ 	.short	0x0000
        /*0054*/ 	.byte	0x00, 0xf0, 0x11, 0x00


	//----- nvinfo : EIATTR_SPARSE_MMA_MASK
	.align		4
.L_39:
        /*0058*/ 	.byte	0x03, 0x50
        /*005a*/ 	.short	0x0000


	//----- nvinfo : EIATTR_MAXREG_COUNT
	.align		4
        /*005c*/ 	.byte	0x03, 0x1b
        /*005e*/ 	.short	0x00ff


	//----- nvinfo : EIATTR_MERCURY_ISA_VERSION
	.align		4
        /*0060*/ 	.byte	0x03, 0x5f
        /*0062*/ 	.short	0x0101


	//----- nvinfo : EIATTR_VRC_CTA_INIT_COUNT
	.align		4
        /*0064*/ 	.byte	0x02, 0x4a
	.zero		1
	.zero		1


	//----- nvinfo : EIATTR_EXIT_INSTR_OFFSETS
	.align		4
        /*0068*/ 	.byte	0x04, 0x1c
        /*006a*/ 	.short	(.L_41 - .L_40)


	//   ....[0]....
.L_40:
        /*006c*/ 	.word	0x00000070


	//   ....[1]....
        /*0070*/ 	.word	0x00000210


	//----- nvinfo : EIATTR_CBANK_PARAM_SIZE
	.align		4
.L_41:
        /*0074*/ 	.byte	0x03, 0x19
        /*0076*/ 	.short	0x0028


	//----- nvinfo : EIATTR_PARAM_CBANK
	.align		4
        /*0078*/ 	.byte	0x04, 0x0a
        /*007a*/ 	.short	(.L_43 - .L_42)
	.align		4
.L_42:
        /*007c*/ 	.word	index@(.nv.constant0._Z32cuda_applied_field_energy_kerneljPKdS0_S0_Pd)
        /*0080*/ 	.short	0x0380
        /*0082*/ 	.short	0x0028


	//----- nvinfo : EIATTR_SW_WAR
	.align		4
.L_43:
        /*0084*/ 	.byte	0x04, 0x36
        /*0086*/ 	.short	(.L_45 - .L_44)
.L_44:
        /*0088*/ 	.word	0x00000008
.L_45:


//--------------------- .nv.callgraph             --------------------------
	.section	.nv.callgraph,"",@"SHT_CUDA_CALLGRAPH"
	.align	4
	.sectionentsize	8
	.align		4
        /*0000*/ 	.word	0x00000000
	.align		4
        /*0004*/ 	.word	0xffffffff
	.align		4
        /*0008*/ 	.word	0x00000000
	.align		4
        /*000c*/ 	.word	0xfffffffe
	.align		4
        /*0010*/ 	.word	0x00000000
	.align		4
        /*0014*/ 	.word	0xfffffffd
	.align		4
        /*0018*/ 	.word	0x00000000
	.align		4
        /*001c*/ 	.word	0xfffffffc


//--------------------- .text._Z25cuda_applied_field_kerneljPKdS0_Pd --------------------------
	.section	.text._Z25cuda_applied_field_kerneljPKdS0_Pd,"ax",@progbits
	.align	128
        .global         _Z25cuda_applied_field_kerneljPKdS0_Pd
        .type           _Z25cuda_applied_field_kerneljPKdS0_Pd,@function
        .size           _Z25cuda_applied_field_kerneljPKdS0_Pd,(.L_x_2 - _Z25cuda_applied_field_kerneljPKdS0_Pd)
        .other          _Z25cuda_applied_field_kerneljPKdS0_Pd,@"STO_CUDA_ENTRY STV_DEFAULT"
_Z25cuda_applied_field_kerneljPKdS0_Pd:
.text._Z25cuda_applied_field_kerneljPKdS0_Pd:
[----:B------:R-:W-:Y:S01]  /*0000*/  LDC R1, c[0x0][0x37c] ;  /* 0x0000df00ff017b82 */ /* 0x000fe20000000800 */
[----:B------:R-:W0:Y:S07]  /*0010*/  S2R R3, SR_TID.Y ;  /* 0x0000000000037919 */ /* 0x000e2e0000002200 */
[----:B------:R-:W1:Y:S01]  /*0020*/  LDC R9, c[0x0][0x360] ;  /* 0x0000d800ff097b82 */ /* 0x000e620000000800 */
[----:B------:R-:W2:Y:S01]  /*0030*/  LDCU UR6, c[0x0][0x380] ;  /* 0x00007000ff0677ac */ /* 0x000ea20008000800 */
[----:B------:R-:W1:Y:S06]  /*0040*/  S2R R2, SR_TID.X ;  /* 0x0000000000027919 */ /* 0x000e6c0000002100 */
[----:B------:R-:W0:Y:S08]  /*0050*/  S2UR UR5, SR_CTAID.Y ;  /* 0x00000000000579c3 */ /* 0x000e300000002600 */
[----:B------:R-:W0:Y:S08]  /*0060*/  LDC R0, c[0x0][0x364] ;  /* 0x0000d900ff007b82 */ /* 0x000e300000000800 */
[----:B------:R-:W1:Y:S01]  /*0070*/  S2UR UR4, SR_CTAID.X ;  /* 0x00000000000479c3 */ /* 0x000e620000002500 */
[----:B0-----:R-:W-:-:S05]  /*0080*/  IMAD R0, R0, UR5, R3 ;  /* 0x0000000500007c24 */ /* 0x001fca000f8e0203 */
[----:B------:R-:W-:Y:S01]  /*0090*/  ISETP.GT.U32.AND P0, PT, R0, 0x2, PT ;  /* 0x000000020000780c */ /* 0x000fe20003f04070 */
[----:B-1----:R-:W-:-:S05]  /*00a0*/  IMAD R9, R9, UR4, R2 ;  /* 0x0000000409097c24 */ /* 0x002fca000f8e0202 */
[----:B--2---:R-:W-:-:S13]  /*00b0*/  ISETP.GE.U32.OR P0, PT, R9, UR6, P0 ;  /* 0x0000000609007c0c */ /* 0x004fda0008706470 */
[----:B------:R-:W-:Y:S05]  /*00c0*/  @P0 EXIT ;  /* 0x000000000000094d */ /* 0x000fea0003800000 */
[----:B------:R-:W0:Y:S01]  /*00d0*/  LDC.64 R2, c[0x0][0x388] ;  /* 0x0000e200ff027b82 */ /* 0x000e220000000a00 */
[----:B------:R-:W1:Y:S01]  /*00e0*/  LDCU.64 UR4, c[0x0][0x358] ;  /* 0x00006b00ff0477ac */ /* 0x000e620008000a00 */
[----:B------:R-:W-:-:S06]  /*00f0*/  IMAD R11, R9, 0x3, R0 ;  /* 0x00000003090b7824 */ /* 0x000fcc00078e0200 */
[----:B------:R-:W2:Y:S08]  /*0100*/  LDC.64 R4, c[0x0][0x390] ;  /* 0x0000e400ff047b82 */ /* 0x000eb00000000a00 */
[----:B------:R-:W3:Y:S01]  /*0110*/  LDC.64 R6, c[0x0][0x398] ;  /* 0x0000e600ff067b82 */ /* 0x000ee20000000a00 */
[----:B0-----:R-:W-:-:S06]  /*0120*/  IMAD.WIDE.U32 R2, R9, 0x8, R2 ;  /* 0x0000000809027825 */ /* 0x001fcc00078e0002 */
[----:B-1----:R-:W4:Y:S01]  /*0130*/  LDG.E.64 R2, desc[UR4][R2.64] ;  /* 0x0000000402027981 */ /* 0x002f22000c1e1b00 */
[----:B--2---:R-:W-:-:S06]  /*0140*/  IMAD.WIDE.U32 R4, R0, 0x8, R4 ;  /* 0x0000000800047825 */ /* 0x004fcc00078e0004 */
[----:B------:R-:W4:Y:S01]  /*0150*/  LDG.E.64 R4, desc[UR4][R4.64] ;  /* 0x0000000404047981 */ /* 0x000f22000c1e1b00 */
[----:B---3--:R-:W-:-:S05]  /*0160*/  IMAD.WIDE.U32 R6, R11, 0x8, R6 ;  /* 0x000000080b067825 */ /* 0x008fca00078e0006 */
[----:B------:R-:W4:Y:S02]  /*0170*/  LDG.E.64 R8, desc[UR4][R6.64] ;  /* 0x0000000406087981 */ /* 0x000f24000c1e1b00 */
[----:B----4-:R-:W-:-:S07]  /*0180*/  DFMA R8, R2, R4, R8 ;  /* 0x000000040208722b */ /* 0x010fce0000000008 */
[----:B------:R-:W-:Y:S01]  /*0190*/  STG.E.64 desc[UR4][R6.64], R8 ;  /* 0x0000000806007986 */ /* 0x000fe2000c101b04 */
[----:B------:R-:W-:Y:S05]  /*01a0*/  EXIT ;  /* 0x000000000000794d */ /* 0x000fea0003800000 */
.L_x_0:
[----:B------:R-:W-:-:S00]  /*01b0*/  BRA `(.L_x_0) ;  /* 0xfffffffc00fc7947 */ /* 0x000fc0000383ffff */
[----:B------:R-:W-:-:S00]  /*01c0*/  NOP ;  /* 0x0000000000007918 */ /* 0x000fc00000000000 */
        /* <DEDUP_REMOVED lines=11> */
.L_x_2:


//--------------------- .text._Z32cuda_applied_field_energy_kerneljPKdS0_S0_Pd --------------------------
	.section	.text._Z32cuda_applied_field_energy_kerneljPKdS0_S0_Pd,"ax",@progbits
	.align	128
        .global         _Z32cuda_applied_field_energy_kerneljPKdS0_S0_Pd
        .type           _Z32cuda_applied_field_energy_kerneljPKdS0_S0_Pd,@function
        .size           _Z32cuda_applied_field_energy_kerneljPKdS0_S0_Pd,(.L_x_3 - _Z32cuda_applied_field_energy_kerneljPKdS0_S0_Pd)
        .other          _Z32cuda_applied_field_energy_kerneljPKdS0_S0_Pd,@"STO_CUDA_ENTRY STV_DEFAULT"
_Z32cuda_applied_field_energy_kerneljPKdS0_S0_Pd:
.text._Z32cuda_applied_field_energy_kerneljPKdS0_S0_Pd:
[----:B------:R-:W-:Y:S01]  /*0000*/  LDC R1, c[0x0][0x37c] ;  /* 0x0000df00ff017b82 */ /* 0x000fe20000000800 */
[----:B------:R-:W0:Y:S07]  /*0010*/  S2R R3, SR_TID.X ;  /* 0x0000000000037919 */ /* 0x000e2e0000002100 */
[----:B------:R-:W0:Y:S01]  /*0020*/  S2UR UR4, SR_CTAID.X ;  /* 0x00000000000479c3 */ /* 0x000e220000002500 */
[----:B------:R-:W1:Y:S07]  /*0030*/  LDCU UR5, c[0x0][0x380] ;  /* 0x00007000ff0577ac */ /* 0x000e6e0008000800 */
[----:B------:R-:W0:Y:S02]  /*0040*/  LDC R0, c[0x0][0x360] ;  /* 0x0000d800ff007b82 */ /* 0x000e240000000800 */
[----:B0-----:R-:W-:-:S05]  /*0050*/  IMAD R0, R0, UR4, R3 ;  /* 0x0000000400007c24 */ /* 0x001fca000f8e0203 */
[----:B-1----:R-:W-:-:S13]  /*0060*/  ISETP.GE.U32.AND P0, PT, R0, UR5, PT ;  /* 0x0000000500007c0c */ /* 0x002fda000bf06070 */
[----:B------:R-:W-:Y:S05]  /*0070*/  @P0 EXIT ;  /* 0x000000000000094d */ /* 0x000fea0003800000 */
[----:B------:R-:W0:Y:S01]  /*0080*/  LDC.64 R14, c[0x0][0x388] ;  /* 0x0000e200ff0e7b82 */ /* 0x000e220000000a00 */
[----:B------:R-:W1:Y:S01]  /*0090*/  LDCU.64 UR4, c[0x0][0x358] ;  /* 0x00006b00ff0477ac */ /* 0x000e620008000a00 */
[----:B------:R-:W-:-:S04]  /*00a0*/  LEA R5, R0, R0, 0x1 ;  /* 0x0000000000057211 */ /* 0x000fc800078e08ff */
[----:B------:R-:W-:Y:S02]  /*00b0*/  IADD3 R9, PT, PT, R5, 0x1, RZ ;  /* 0x0000000105097810 */ /* 0x000fe40007ffe0ff */
[----:B------:R-:W2:Y:S08]  /*00c0*/  LDC.64 R12, c[0x0][0x398] ;  /* 0x0000e600ff0c7b82 */ /* 0x000eb00000000a00 */
[----:B------:R-:W3:Y:S01]  /*00d0*/  LDC.64 R10, c[0x0][0x390] ;  /* 0x0000e400ff0a7b82 */ /* 0x000ee20000000a00 */
[----:B0-----:R-:W-:Y:S01]  /*00e0*/  IMAD.WIDE.U32 R8, R9, 0x8, R14 ;  /* 0x0000000809087825 */ /* 0x001fe200078e000e */
[----:B------:R-:W-:-:S03]  /*00f0*/  IADD3 R17, PT, PT, R5, 0x2, RZ ;  /* 0x0000000205117810 */ /* 0x000fc60007ffe0ff */
[--C-:B------:R-:W-:Y:S02]  /*0100*/  IMAD.WIDE.U32 R6, R5, 0x8, R14.reuse ;  /* 0x0000000805067825 */ /* 0x100fe400078e000e */
[----:B-1----:R-:W4:Y:S04]  /*0110*/  LDG.E.64 R8, desc[UR4][R8.64] ;  /* 0x0000000408087981 */ /* 0x002f28000c1e1b00 */
[----:B--2---:R-:W4:Y:S01]  /*0120*/  LDG.E.64 R2, desc[UR4][R12.64+0x8] ;  /* 0x000008040c027981 */ /* 0x004f22000c1e1b00 */
[----:B------:R-:W-:-:S03]  /*0130*/  IMAD.WIDE.U32 R14, R17, 0x8, R14 ;  /* 0x00000008110e7825 */ /* 0x000fc600078e000e */
[----:B------:R-:W2:Y:S04]  /*0140*/  LDG.E.64 R4, desc[UR4][R12.64] ;  /* 0x000000040c047981 */ /* 0x000ea8000c1e1b00 */
[----:B------:R-:W2:Y:S01]  /*0150*/  LDG.E.64 R6, desc[UR4][R6.64] ;  /* 0x0000000406067981 */ /* 0x000ea2000c1e1b00 */
[----:B---3--:R-:W-:-:S03]  /*0160*/  IMAD.WIDE.U32 R10, R0, 0x8, R10 ;  /* 0x00000008000a7825 */ /* 0x008fc600078e000a */
[----:B------:R-:W3:Y:S04]  /*0170*/  LDG.E.64 R16, desc[UR4][R12.64+0x10] ;  /* 0x000010040c107981 */ /* 0x000ee8000c1e1b00 */
[----:B------:R-:W3:Y:S04]  /*0180*/  LDG.E.64 R14, desc[UR4][R14.64] ;  /* 0x000000040e0e7981 */ /* 0x000ee8000c1e1b00 */
[----:B------:R-:W5:Y:S01]  /*0190*/  LDG.E.64 R10, desc[UR4][R10.64] ;  /* 0x000000040a0a7981 */ /* 0x000f62000c1e1b00 */
[----:B----4-:R-:W-:Y:S01]  /*01a0*/  DMUL R2, R8, R2 ;  /* 0x0000000208027228 */ /* 0x010fe20000000000 */
[----:B------:R-:W0:Y:S07]  /*01b0*/  LDC.64 R8, c[0x0][0x3a0] ;  /* 0x0000e800ff087b82 */ /* 0x000e2e0000000a00 */
[----:B--2---:R-:W-:-:S08]  /*01c0*/  DFMA R2, R6, R4, R2 ;  /* 0x000000040602722b */ /* 0x004fd00000000002 */
[----:B---3--:R-:W-:-:S08]  /*01d0*/  DFMA R2, R14, R16, R2 ;  /* 0x000000100e02722b */ /* 0x008fd00000000002 */
[----:B-----5:R-:W-:Y:S01]  /*01e0*/  DMUL R2, R10, -R2 ;  /* 0x800000020a027228 */ /* 0x020fe20000000000 */
[----:B0-----:R-:W-:-:S06]  /*01f0*/  IMAD.WIDE.U32 R4, R0, 0x8, R8 ;  /* 0x0000000800047825 */ /* 0x001fcc00078e0008 */
[----:B------:R-:W-:Y:S01]  /*0200*/  STG.E.64 desc[UR4][R4.64], R2 ;  /* 0x0000000204007986 */ /* 0x000fe2000c101b04 */
[----:B------:R-:W-:Y:S05]  /*0210*/  EXIT ;  /* 0x000000000000794d */ /* 0x000fea0003800000 */
.L_x_1:
        /* <DEDUP_REMOVED lines=14> */
.L_x_3:


//--------------------- .nv.shared.reserved.0     --------------------------
	.section	.nv.shared.reserved.0,"aw",@nobits
	.weak		__nv_reservedSMEM_offset_0_alias
	.size		__nv_reservedSMEM_offset_0_alias, 0, 64
	.other		__nv_reservedSMEM_offset_0_alias,@"STO_CUDA_RESERVED_SHARED STV_DEFAULT"
__nv_reservedSMEM_offset_0_alias:
	.zero		0
	.zero		64


//--------------------- .nv.constant0._Z25cuda_applied_field_kerneljPKdS0_Pd --------------------------
	.section	.nv.constant0._Z25cuda_applied_field_kerneljPKdS0_Pd,"a",@progbits
	.sectionflags	@""
	.align	4
.nv.constant0._Z25cuda_applied_field_kerneljPKdS0_Pd:
	.zero		928


//--------------------- .nv.constant0._Z32cuda_applied_field_energy_kerneljPKdS0_S0_Pd --------------------------
	.section	.nv.constant0._Z32cuda_applied_field_energy_kerneljPKdS0_S0_Pd,"a",@progbits
	.sectionflags	@""
	.align	4
.nv.constant0._Z32cuda_applied_field_energy_kerneljPKdS0_S0_Pd:
	.zero		936


//--------------------- SYMBOLS --------------------------

	.type		.nv.reservedSmem.offset0,@object
	.size		.nv.reservedSmem.offset0,0x4
